//
// Generated by NVIDIA NVVM Compiler
//
// Compiler Build ID: CL-36424714
// Cuda compilation tools, release 13.0, V13.0.88
// Based on NVVM 20.0.0
//

.version 9.0
.target sm_100
.address_size 64

	// .globl	_Z10matrix_mulPfS_S_iii

.visible .entry _Z10matrix_mulPfS_S_iii(
	.param .u64 .ptr .align 1 _Z10matrix_mulPfS_S_iii_param_0,
	.param .u64 .ptr .align 1 _Z10matrix_mulPfS_S_iii_param_1,
	.param .u64 .ptr .align 1 _Z10matrix_mulPfS_S_iii_param_2,
	.param .u32 _Z10matrix_mulPfS_S_iii_param_3,
	.param .u32 _Z10matrix_mulPfS_S_iii_param_4,
	.param .u32 _Z10matrix_mulPfS_S_iii_param_5
)
{
	.reg .pred 	%p<13>;
	.reg .b32 	%r<76>;
	.reg .b32 	%f<65>;
	.reg .b64 	%rd<53>;

	ld.param.u64 	%rd7, [_Z10matrix_mulPfS_S_iii_param_0];
	ld.param.u64 	%rd8, [_Z10matrix_mulPfS_S_iii_param_1];
	ld.param.u64 	%rd6, [_Z10matrix_mulPfS_S_iii_param_2];
	ld.param.u32 	%r32, [_Z10matrix_mulPfS_S_iii_param_3];
	ld.param.u32 	%r30, [_Z10matrix_mulPfS_S_iii_param_4];
	ld.param.u32 	%r31, [_Z10matrix_mulPfS_S_iii_param_5];
	cvta.to.global.u64 	%rd1, %rd8;
	cvta.to.global.u64 	%rd2, %rd7;
	mov.u32 	%r33, %ctaid.y;
	mov.u32 	%r34, %ntid.y;
	mov.u32 	%r35, %tid.y;
	mad.lo.s32 	%r1, %r33, %r34, %r35;
	mov.u32 	%r36, %ctaid.x;
	mov.u32 	%r37, %ntid.x;
	mov.u32 	%r38, %tid.x;
	mad.lo.s32 	%r2, %r36, %r37, %r38;
	setp.ge.s32 	%p1, %r1, %r32;
	setp.ge.s32 	%p2, %r2, %r31;
	or.pred  	%p3, %p1, %p2;
	@%p3 bra 	$L__BB0_15;
	setp.lt.s32 	%p4, %r30, 1;
	mov.f32 	%f64, 0f00000000;
	@%p4 bra 	$L__BB0_14;
	mul.lo.s32 	%r3, %r30, %r1;
	and.b32  	%r4, %r30, 7;
	setp.lt.u32 	%p5, %r30, 8;
	mov.b32 	%r70, 0;
	mov.u32 	%r75, %r70;
	@%p5 bra 	$L__BB0_5;
	and.b32  	%r70, %r30, 2147483640;
	neg.s32 	%r64, %r70;
	shl.b32 	%r7, %r31, 3;
	mul.wide.u32 	%rd9, %r3, 4;
	add.s64 	%rd10, %rd9, %rd2;
	add.s64 	%rd52, %rd10, 16;
	mov.b32 	%r75, 0;
	mul.wide.s32 	%rd13, %r31, 4;
	mov.u32 	%r63, %r2;
$L__BB0_4:
	.pragma "nounroll";
	ld.global.f32 	%f4, [%rd52+-16];
	mul.wide.s32 	%rd11, %r63, 4;
	add.s64 	%rd12, %rd1, %rd11;
	ld.global.f32 	%f5, [%rd12];
	cvt.rn.f32.s32 	%f6, %r75;
	fma.rn.f32 	%f7, %f4, %f5, %f6;
	cvt.rzi.s32.f32 	%r42, %f7;
	ld.global.f32 	%f8, [%rd52+-12];
	add.s64 	%rd14, %rd12, %rd13;
	ld.global.f32 	%f9, [%rd14];
	cvt.rn.f32.s32 	%f10, %r42;
	fma.rn.f32 	%f11, %f8, %f9, %f10;
	cvt.rzi.s32.f32 	%r43, %f11;
	ld.global.f32 	%f12, [%rd52+-8];
	add.s64 	%rd15, %rd14, %rd13;
	ld.global.f32 	%f13, [%rd15];
	cvt.rn.f32.s32 	%f14, %r43;
	fma.rn.f32 	%f15, %f12, %f13, %f14;
	cvt.rzi.s32.f32 	%r44, %f15;
	ld.global.f32 	%f16, [%rd52+-4];
	add.s64 	%rd16, %rd15, %rd13;
	ld.global.f32 	%f17, [%rd16];
	cvt.rn.f32.s32 	%f18, %r44;
	fma.rn.f32 	%f19, %f16, %f17, %f18;
	cvt.rzi.s32.f32 	%r45, %f19;
	ld.global.f32 	%f20, [%rd52];
	add.s64 	%rd17, %rd16, %rd13;
	ld.global.f32 	%f21, [%rd17];
	cvt.rn.f32.s32 	%f22, %r45;
	fma.rn.f32 	%f23, %f20, %f21, %f22;
	cvt.rzi.s32.f32 	%r46, %f23;
	ld.global.f32 	%f24, [%rd52+4];
	add.s64 	%rd18, %rd17, %rd13;
	ld.global.f32 	%f25, [%rd18];
	cvt.rn.f32.s32 	%f26, %r46;
	fma.rn.f32 	%f27, %f24, %f25, %f26;
	cvt.rzi.s32.f32 	%r47, %f27;
	ld.global.f32 	%f28, [%rd52+8];
	add.s64 	%rd19, %rd18, %rd13;
	ld.global.f32 	%f29, [%rd19];
	cvt.rn.f32.s32 	%f30, %r47;
	fma.rn.f32 	%f31, %f28, %f29, %f30;
	cvt.rzi.s32.f32 	%r48, %f31;
	ld.global.f32 	%f32, [%rd52+12];
	add.s64 	%rd20, %rd19, %rd13;
	ld.global.f32 	%f33, [%rd20];
	cvt.rn.f32.s32 	%f34, %r48;
	fma.rn.f32 	%f35, %f32, %f33, %f34;
	cvt.rzi.s32.f32 	%r75, %f35;
	add.s32 	%r64, %r64, 8;
	add.s32 	%r63, %r63, %r7;
	add.s64 	%rd52, %rd52, 32;
	setp.ne.s32 	%p6, %r64, 0;
	@%p6 bra 	$L__BB0_4;
$L__BB0_5:
	setp.eq.s32 	%p7, %r4, 0;
	@%p7 bra 	$L__BB0_13;
	and.b32  	%r17, %r30, 3;
	setp.lt.u32 	%p8, %r4, 4;
	@%p8 bra 	$L__BB0_8;
	add.s32 	%r50, %r70, %r3;
	mul.wide.u32 	%rd21, %r50, 4;
	add.s64 	%rd22, %rd2, %rd21;
	ld.global.f32 	%f36, [%rd22];
	mad.lo.s32 	%r51, %r70, %r31, %r2;
	mul.wide.s32 	%rd23, %r51, 4;
	add.s64 	%rd24, %rd1, %rd23;
	ld.global.f32 	%f37, [%rd24];
	cvt.rn.f32.s32 	%f38, %r75;
	fma.rn.f32 	%f39, %f36, %f37, %f38;
	cvt.rzi.s32.f32 	%r52, %f39;
	cvt.u64.u32 	%rd25, %r3;
	cvt.u64.u32 	%rd26, %r70;
	add.s64 	%rd27, %rd26, %rd25;
	shl.b64 	%rd28, %rd27, 2;
	add.s64 	%rd29, %rd2, %rd28;
	ld.global.f32 	%f40, [%rd29+4];
	mul.wide.s32 	%rd30, %r31, 4;
	add.s64 	%rd31, %rd24, %rd30;
	ld.global.f32 	%f41, [%rd31];
	cvt.rn.f32.s32 	%f42, %r52;
	fma.rn.f32 	%f43, %f40, %f41, %f42;
	cvt.rzi.s32.f32 	%r53, %f43;
	ld.global.f32 	%f44, [%rd29+8];
	add.s64 	%rd32, %rd31, %rd30;
	ld.global.f32 	%f45, [%rd32];
	cvt.rn.f32.s32 	%f46, %r53;
	fma.rn.f32 	%f47, %f44, %f45, %f46;
	cvt.rzi.s32.f32 	%r54, %f47;
	ld.global.f32 	%f48, [%rd29+12];
	add.s64 	%rd33, %rd32, %rd30;
	ld.global.f32 	%f49, [%rd33];
	cvt.rn.f32.s32 	%f50, %r54;
	fma.rn.f32 	%f51, %f48, %f49, %f50;
	cvt.rzi.s32.f32 	%r75, %f51;
	add.s32 	%r70, %r70, 4;
$L__BB0_8:
	setp.eq.s32 	%p9, %r17, 0;
	@%p9 bra 	$L__BB0_13;
	setp.eq.s32 	%p10, %r17, 1;
	@%p10 bra 	$L__BB0_11;
	add.s32 	%r56, %r70, %r3;
	mul.wide.u32 	%rd34, %r56, 4;
	add.s64 	%rd35, %rd2, %rd34;
	ld.global.f32 	%f52, [%rd35];
	mad.lo.s32 	%r57, %r70, %r31, %r2;
	mul.wide.s32 	%rd36, %r57, 4;
	add.s64 	%rd37, %rd1, %rd36;
	ld.global.f32 	%f53, [%rd37];
	cvt.rn.f32.s32 	%f54, %r75;
	fma.rn.f32 	%f55, %f52, %f53, %f54;
	cvt.rzi.s32.f32 	%r58, %f55;
	cvt.u64.u32 	%rd38, %r3;
	cvt.u64.u32 	%rd39, %r70;
	add.s64 	%rd40, %rd39, %rd38;
	shl.b64 	%rd41, %rd40, 2;
	add.s64 	%rd42, %rd2, %rd41;
	ld.global.f32 	%f56, [%rd42+4];
	mul.wide.s32 	%rd43, %r31, 4;
	add.s64 	%rd44, %rd37, %rd43;
	ld.global.f32 	%f57, [%rd44];
	cvt.rn.f32.s32 	%f58, %r58;
	fma.rn.f32 	%f59, %f56, %f57, %f58;
	cvt.rzi.s32.f32 	%r75, %f59;
	add.s32 	%r70, %r70, 2;
$L__BB0_11:
	and.b32  	%r59, %r30, 1;
	setp.eq.b32 	%p11, %r59, 1;
	not.pred 	%p12, %p11;
	@%p12 bra 	$L__BB0_13;
	add.s32 	%r60, %r70, %r3;
	mul.wide.u32 	%rd45, %r60, 4;
	add.s64 	%rd46, %rd2, %rd45;
	ld.global.f32 	%f60, [%rd46];
	mad.lo.s32 	%r61, %r70, %r31, %r2;
	mul.wide.s32 	%rd47, %r61, 4;
	add.s64 	%rd48, %rd1, %rd47;
	ld.global.f32 	%f61, [%rd48];
	cvt.rn.f32.s32 	%f62, %r75;
	fma.rn.f32 	%f63, %f60, %f61, %f62;
	cvt.rzi.s32.f32 	%r75, %f63;
$L__BB0_13:
	cvt.rn.f32.s32 	%f64, %r75;
$L__BB0_14:
	mad.lo.s32 	%r62, %r31, %r1, %r2;
	cvta.to.global.u64 	%rd49, %rd6;
	mul.wide.s32 	%rd50, %r62, 4;
	add.s64 	%rd51, %rd49, %rd50;
	st.global.f32 	[%rd51], %f64;
$L__BB0_15:
	ret;

}


// ===== COMPILED SASS (sm_100) =====

	.target	sm_100

	.elftype	@"ET_EXEC"


//--------------------- .note.nv.tkinfo           --------------------------
	.section	.note.nv.tkinfo,"",@"SHT_NOTE"
	.sectionflags	@"SHF_NOTE_NV_TKINFO"
	.tkinfo
        /*0018*/ 	.word	0x00000002
        /*0030*/ 	.string	""
        /*0030*/ 	.string	"ptxas"
        /*0030*/ 	.string	"Cuda compilation tools, release 13.0, V13.0.88"
        /*0030*/ 	.string	"Build cuda_13.0.r13.0/compiler.36424714_0"
        /*0030*/ 	.string	"-arch sm_100 -m 64 "



//--------------------- .note.nv.cuinfo           --------------------------
	.section	.note.nv.cuinfo,"",@"SHT_NOTE"
	.sectionflags	@"SHF_NOTE_NV_CUINFO"
        /*0018*/ 	.short	0x0002
        /*001a*/ 	.short	0x0064
        /*001c*/ 	.short	0x0082
	.zero		2


//--------------------- .nv.info                  --------------------------
	.section	.nv.info,"",@"SHT_CUDA_INFO"
	.align	4


	//----- nvinfo : EIATTR_REGCOUNT
	.align		4
        /*0000*/ 	.byte	0x04, 0x2f
        /*0002*/ 	.short	(.L_1 - .L_0)
	.align		4
.L_0:
        /*0004*/ 	.word	index@(_Z10matrix_mulPfS_S_iii)
        /*0008*/ 	.word	0x00000020


	//----- nvinfo : EIATTR_FRAME_SIZE
	.align		4
.L_1:
        /*000c*/ 	.byte	0x04, 0x11
        /*000e*/ 	.short	(.L_3 - .L_2)
	.align		4
.L_2:
        /*0010*/ 	.word	index@(_Z10matrix_mulPfS_S_iii)
        /*0014*/ 	.word	0x00000000


	//----- nvinfo : EIATTR_MIN_STACK_SIZE
	.align		4
.L_3:
        /*0018*/ 	.byte	0x04, 0x12
        /*001a*/ 	.short	(.L_5 - .L_4)
	.align		4
.L_4:
        /*001c*/ 	.word	index@(_Z10matrix_mulPfS_S_iii)
        /*0020*/ 	.word	0x00000000
.L_5:


//--------------------- .nv.compat                --------------------------
	.section	.nv.compat,"",@"SHT_CUDA_COMPAT_INFO"
	.align	4
        /*0000*/ 	.byte	0x02, 0x09, 0x00, 0x00, 0x02, 0x02, 0x01, 0x00, 0x02, 0x05, 0x05, 0x00, 0x03, 0x07, 0x01, 0x01
        /*0010*/ 	.byte	0x02, 0x03, 0x00, 0x00, 0x02, 0x06, 0x01, 0x00, 0x04, 0x0b, 0x08, 0x00, 0x09, 0x00, 0x00, 0x00
        /*0020*/ 	.byte	0x00, 0x00, 0x00, 0x00


//--------------------- .nv.info._Z10matrix_mulPfS_S_iii --------------------------
	.section	.nv.info._Z10matrix_mulPfS_S_iii,"",@"SHT_CUDA_INFO"
	.sectionflags	@""
	.align	4


	//----- nvinfo : EIATTR_CUDA_API_VERSION
	.align		4
        /*0000*/ 	.byte	0x04, 0x37
        /*0002*/ 	.short	(.L_7 - .L_6)
.L_6:
        /*0004*/ 	.word	0x00000082


	//----- nvinfo : EIATTR_KPARAM_INFO
	.align		4
.L_7:
        /*0008*/ 	.byte	0x04, 0x17
        /*000a*/ 	.short	(.L_9 - .L_8)
.L_8:
        /*000c*/ 	.word	0x00000000
        /*0010*/ 	.short	0x0005
        /*0012*/ 	.short	0x0020
        /*0014*/ 	.byte	0x00, 0xf0, 0x11, 0x00


	//----- nvinfo : EIATTR_KPARAM_INFO
	.align		4
.L_9:
        /*0018*/ 	.byte	0x04, 0x17
        /*001a*/ 	.short	(.L_11 - .L_10)
.L_10:
        /*001c*/ 	.word	0x00000000
        /*0020*/ 	.short	0x0004
        /*0022*/ 	.short	0x001c
        /*0024*/ 	.byte	0x00, 0xf0, 0x11, 0x00


	//----- nvinfo : EIATTR_KPARAM_INFO
	.align		4
.L_11:
        /*0028*/ 	.byte	0x04, 0x17
        /*002a*/ 	.short	(.L_13 - .L_12)
.L_12:
        /*002c*/ 	.word	0x00000000
        /*0030*/ 	.short	0x0003
        /*0032*/ 	.short	0x0018
        /*0034*/ 	.byte	0x00, 0xf0, 0x11, 0x00


	//----- nvinfo : EIATTR_KPARAM_INFO
	.align		4
.L_13:
        /*0038*/ 	.byte	0x04, 0x17
        /*003a*/ 	.short	(.L_15 - .L_14)
.L_14:
        /*003c*/ 	.word	0x00000000
        /*0040*/ 	.short	0x0002
        /*0042*/ 	.short	0x0010
        /*0044*/ 	.byte	0x00, 0xf5, 0x21, 0x00


	//----- nvinfo : EIATTR_KPARAM_INFO
	.align		4
.L_15:
        /*0048*/ 	.byte	0x04, 0x17
        /*004a*/ 	.short	(.L_17 - .L_16)
.L_16:
        /*004c*/ 	.word	0x00000000
        /*0050*/ 	.short	0x0001
        /*0052*/ 	.short	0x0008
        /*0054*/ 	.byte	0x00, 0xf5, 0x21, 0x00


	//----- nvinfo : EIATTR_KPARAM_INFO
	.align		4
.L_17:
        /*0058*/ 	.byte	0x04, 0x17
        /*005a*/ 	.short	(.L_19 - .L_18)
.L_18:
        /*005c*/ 	.word	0x00000000
        /*0060*/ 	.short	0x0000
        /*0062*/ 	.short	0x0000
        /*0064*/ 	.byte	0x00, 0xf5, 0x21, 0x00


	//----- nvinfo : EIATTR_SPARSE_MMA_MASK
	.align		4
.L_19:
        /*0068*/ 	.byte	0x03, 0x50
        /*006a*/ 	.short	0x0000


	//----- nvinfo : EIATTR_MAXREG_COUNT
	.align		4
        /*006c*/ 	.byte	0x03, 0x1b
        /*006e*/ 	.short	0x00ff


	//----- nvinfo : EIATTR_MERCURY_ISA_VERSION
	.align		4
        /*0070*/ 	.byte	0x03, 0x5f
        /*0072*/ 	.short	0x0101


	//----- nvinfo : EIATTR_VRC_CTA_INIT_COUNT
	.align		4
        /*0074*/ 	.byte	0x02, 0x4a
	.zero		1
	.zero		1


	//----- nvinfo : EIATTR_EXIT_INSTR_OFFSETS
	.align		4
        /*0078*/ 	.byte	0x04, 0x1c
        /*007a*/ 	.short	(.L_21 - .L_20)


	//   ....[0]....
.L_20:
        /*007c*/ 	.word	0x000000d0


	//   ....[1]....
        /*0080*/ 	.word	0x00000ae0


	//----- nvinfo : EIATTR_CBANK_PARAM_SIZE
	.align		4
.L_21:
        /*0084*/ 	.byte	0x03, 0x19
        /*0086*/ 	.short	0x0024


	//----- nvinfo : EIATTR_PARAM_CBANK
	.align		4
        /*0088*/ 	.byte	0x04, 0x0a
        /*008a*/ 	.short	(.L_23 - .L_22)
	.align		4
.L_22:
        /*008c*/ 	.word	index@(.nv.constant0._Z10matrix_mulPfS_S_iii)
        /*0090*/ 	.short	0x0380
        /*0092*/ 	.short	0x0024


	//----- nvinfo : EIATTR_SW_WAR
	.align		4
.L_23:
        /*0094*/ 	.byte	0x04, 0x36
        /*0096*/ 	.short	(.L_25 - .L_24)
.L_24:
        /*0098*/ 	.word	0x00000008
.L_25:


//--------------------- .nv.callgraph             --------------------------
	.section	.nv.callgraph,"",@"SHT_CUDA_CALLGRAPH"
	.align	4
	.sectionentsize	8
	.align		4
        /*0000*/ 	.word	0x00000000
	.align		4
        /*0004*/ 	.word	0xffffffff
	.align		4
        /*0008*/ 	.word	0x00000000
	.align		4
        /*000c*/ 	.word	0xfffffffe
	.align		4
        /*0010*/ 	.word	0x00000000
	.align		4
        /*0014*/ 	.word	0xfffffffd
	.align		4
        /*0018*/ 	.word	0x00000000
	.align		4
        /*001c*/ 	.word	0xfffffffc


//--------------------- .text._Z10matrix_mulPfS_S_iii --------------------------
	.section	.text._Z10matrix_mulPfS_S_iii,"ax",@progbits
	.align	128
        .global         _Z10matrix_mulPfS_S_iii
        .type           _Z10matrix_mulPfS_S_iii,@function
        .size           _Z10matrix_mulPfS_S_iii,(.L_x_7 - _Z10matrix_mulPfS_S_iii)
        .other          _Z10matrix_mulPfS_S_iii,@"STO_CUDA_ENTRY STV_DEFAULT"
_Z10matrix_mulPfS_S_iii:
.text._Z10matrix_mulPfS_S_iii:
[----:B------:R-:W-:Y:S01]  /*0000*/  LDC R1, c[0x0][0x37c] ;  /* 0x0000df00ff017b82 */ /* 0x000fe20000000800 */
[----:B------:R-:W0:Y:S07]  /*0010*/  S2R R5, SR_TID.X ;  /* 0x0000000000057919 */ /* 0x000e2e0000002100 */
[----:B------:R-:W1:Y:S01]  /*0020*/  LDC R14, c[0x0][0x364] ;  /* 0x0000d900ff0e7b82 */ /* 0x000e620000000800 */
[----:B------:R-:W2:Y:S01]  /*0030*/  LDCU UR6, c[0x0][0x398] ;  /* 0x00007300ff0677ac */ /* 0x000ea20008000800 */
[----:B------:R-:W1:Y:S06]  /*0040*/  S2R R3, SR_TID.Y ;  /* 0x0000000000037919 */ /* 0x000e6c0000002200 */
[----:B------:R-:W0:Y:S08]  /*0050*/  S2UR UR5, SR_CTAID.X ;  /* 0x00000000000579c3 */ /* 0x000e300000002500 */
[----:B------:R-:W0:Y:S08]  /*0060*/  LDC R0, c[0x0][0x360] ;  /* 0x0000d800ff007b82 */ /* 0x000e300000000800 */
[----:B------:R-:W1:Y:S08]  /*0070*/  S2UR UR4, SR_CTAID.Y ;  /* 0x00000000000479c3 */ /* 0x000e700000002600 */
[----:B------:R-:W3:Y:S01]  /*0080*/  LDC R15, c[0x0][0x3a0] ;  /* 0x0000e800ff0f7b82 */ /* 0x000ee20000000800 */
[----:B0-----:R-:W-:-:S02]  /*0090*/  IMAD R0, R0, UR5, R5 ;  /* 0x0000000500007c24 */ /* 0x001fc4000f8e0205 */
[----:B-1----:R-:W-:-:S03]  /*00a0*/  IMAD R14, R14, UR4, R3 ;  /* 0x000000040e0e7c24 */ /* 0x002fc6000f8e0203 */
[----:B---3--:R-:W-:-:S04]  /*00b0*/  ISETP.GE.AND P0, PT, R0, R15, PT ;  /* 0x0000000f0000720c */ /* 0x008fc80003f06270 */
[----:B--2---:R-:W-:-:S13]  /*00c0*/  ISETP.GE.OR P0, PT, R14, UR6, P0 ;  /* 0x000000060e007c0c */ /* 0x004fda0008706670 */
[----:B------:R-:W-:Y:S05]  /*00d0*/  @P0 EXIT ;  /* 0x000000000000094d */ /* 0x000fea0003800000 */
[----:B------:R-:W0:Y:S01]  /*00e0*/  LDCU UR5, c[0x0][0x39c] ;  /* 0x00007380ff0577ac */ /* 0x000e220008000800 */
[----:B------:R-:W-:Y:S01]  /*00f0*/  HFMA2 R17, -RZ, RZ, 0, 0 ;  /* 0x00000000ff117431 */ /* 0x000fe200000001ff */
[----:B------:R-:W1:Y:S01]  /*0100*/  LDCU.64 UR8, c[0x0][0x358] ;  /* 0x00006b00ff0877ac */ /* 0x000e620008000a00 */
[----:B0-----:R-:W-:-:S09]  /*0110*/  UISETP.GE.AND UP0, UPT, UR5, 0x1, UPT ;  /* 0x000000010500788c */ /* 0x001fd2000bf06270 */
[----:B-1----:R-:W-:Y:S05]  /*0120*/  BRA.U !UP0, `(.L_x_0) ;  /* 0x00000009085c7547 */ /* 0x002fea000b800000 */
[----:B------:R-:W-:Y:S02]  /*0130*/  UISETP.GE.U32.AND UP1, UPT, UR5, 0x8, UPT ;  /* 0x000000080500788c */ /* 0x000fe4000bf26070 */
[----:B------:R-:W-:Y:S01]  /*0140*/  IMAD R16, R14, UR5, RZ ;  /* 0x000000050e107c24 */ /* 0x000fe2000f8e02ff */
[----:B------:R-:W-:Y:S01]  /*0150*/  ULOP3.LUT UR6, UR5, 0x7, URZ, 0xc0, !UPT ;  /* 0x0000000705067892 */ /* 0x000fe2000f8ec0ff */
[----:B------:R-:W-:Y:S01]  /*0160*/  MOV R17, RZ ;  /* 0x000000ff00117202 */ /* 0x000fe20000000f00 */
[----:B------:R-:W-:Y:S02]  /*0170*/  UMOV UR4, URZ ;  /* 0x000000ff00047c82 */ /* 0x000fe40008000000 */
[----:B------:R-:W-:Y:S02]  /*0180*/  UISETP.NE.AND UP0, UPT, UR6, URZ, UPT ;  /* 0x000000ff0600728c */ /* 0x000fe4000bf05270 */
[----:B------:R-:W-:Y:S09]  /*0190*/  BRA.U !UP1, `(.L_x_1) ;  /* 0x0000000109fc7547 */ /* 0x000ff2000b800000 */
[----:B------:R-:W0:Y:S01]  /*01a0*/  LDC.64 R2, c[0x0][0x380] ;  /* 0x0000e000ff027b82 */ /* 0x000e220000000a00 */
[----:B------:R-:W-:Y:S01]  /*01b0*/  ULOP3.LUT UR4, UR5, 0x7ffffff8, URZ, 0xc0, !UPT ;  /* 0x7ffffff805047892 */ /* 0x000fe2000f8ec0ff */
[----:B------:R-:W-:Y:S02]  /*01c0*/  MOV R17, RZ ;  /* 0x000000ff00117202 */ /* 0x000fe40000000f00 */
[----:B------:R-:W-:Y:S01]  /*01d0*/  MOV R18, R0 ;  /* 0x0000000000127202 */ /* 0x000fe20000000f00 */
[----:B------:R-:W-:Y:S01]  /*01e0*/  UIADD3 UR7, UPT, UPT, -UR4, URZ, URZ ;  /* 0x000000ff04077290 */ /* 0x000fe2000fffe1ff */
[----:B0-----:R-:W-:-:S03]  /*01f0*/  IMAD.WIDE.U32 R2, R16, 0x4, R2 ;  /* 0x0000000410027825 */ /* 0x001fc600078e0002 */
[----:B------:R-:W-:-:S04]  /*0200*/  IADD3 R2, P0, PT, R2, 0x10, RZ ;  /* 0x0000001002027810 */ /* 0x000fc80007f1e0ff */
[----:B------:R-:W-:-:S09]  /*0210*/  IADD3.X R3, PT, PT, RZ, R3, RZ, P0, !PT ;  /* 0x00000003ff037210 */ /* 0x000fd200007fe4ff */
.L_x_2:
[----:B0-----:R-:W0:Y:S01]  /*0220*/  LDC.64 R8, c[0x0][0x388] ;  /* 0x0000e200ff087b82 */ /* 0x001e220000000a00 */
[----:B------:R-:W2:Y:S04]  /*0230*/  LDG.E R20, desc[UR8][R2.64+-0x10] ;  /* 0xfffff00802147981 */ /* 0x000ea8000c1e1900 */
[----:B------:R-:W3:Y:S04]  /*0240*/  LDG.E R26, desc[UR8][R2.64+-0xc] ;  /* 0xfffff408021a7981 */ /* 0x000ee8000c1e1900 */
[----:B------:R-:W4:Y:S04]  /*0250*/  LDG.E R24, desc[UR8][R2.64+-0x8] ;  /* 0xfffff80802187981 */ /* 0x000f28000c1e1900 */
[----:B------:R-:W5:Y:S04]  /*0260*/  LDG.E R22, desc[UR8][R2.64+-0x4] ;  /* 0xfffffc0802167981 */ /* 0x000f68000c1e1900 */
[----:B------:R-:W5:Y:S04]  /*0270*/  LDG.E R27, desc[UR8][R2.64] ;  /* 0x00000008021b7981 */ /* 0x000f68000c1e1900 */
[----:B------:R-:W5:Y:S01]  /*0280*/  LDG.E R29, desc[UR8][R2.64+0x4] ;  /* 0x00000408021d7981 */ /* 0x000f62000c1e1900 */
[----:B0-----:R-:W-:-:S05]  /*0290*/  IMAD.WIDE R8, R18, 0x4, R8 ;  /* 0x0000000412087825 */ /* 0x001fca00078e0208 */
[----:B------:R0:W2:Y:S01]  /*02a0*/  LDG.E R19, desc[UR8][R8.64] ;  /* 0x0000000808137981 */ /* 0x0000a2000c1e1900 */
[----:B------:R-:W-:-:S05]  /*02b0*/  IMAD.WIDE R10, R15, 0x4, R8 ;  /* 0x000000040f0a7825 */ /* 0x000fca00078e0208 */
[----:B-1----:R1:W3:Y:S01]  /*02c0*/  LDG.E R21, desc[UR8][R10.64] ;  /* 0x000000080a157981 */ /* 0x0022e2000c1e1900 */
[----:B------:R-:W-:-:S05]  /*02d0*/  IMAD.WIDE R12, R15, 0x4, R10 ;  /* 0x000000040f0c7825 */ /* 0x000fca00078e020a */
[----:B------:R1:W4:Y:S01]  /*02e0*/  LDG.E R25, desc[UR8][R12.64] ;  /* 0x000000080c197981 */ /* 0x000322000c1e1900 */
[----:B------:R-:W-:-:S05]  /*02f0*/  IMAD.WIDE R4, R15, 0x4, R12 ;  /* 0x000000040f047825 */ /* 0x000fca00078e020c */
[----:B------:R-:W5:Y:S01]  /*0300*/  LDG.E R23, desc[UR8][R4.64] ;  /* 0x0000000804177981 */ /* 0x000f62000c1e1900 */
[----:B------:R-:W-:-:S05]  /*0310*/  IMAD.WIDE R6, R15, 0x4, R4 ;  /* 0x000000040f067825 */ /* 0x000fca00078e0204 */
[----:B------:R-:W5:Y:S01]  /*0320*/  LDG.E R28, desc[UR8][R6.64] ;  /* 0x00000008061c7981 */ /* 0x000f62000c1e1900 */
[----:B0-----:R-:W-:-:S03]  /*0330*/  IMAD.WIDE R8, R15, 0x4, R6 ;  /* 0x000000040f087825 */ /* 0x001fc600078e0206 */
[----:B------:R-:W5:Y:S04]  /*0340*/  LDG.E R5, desc[UR8][R2.64+0x8] ;  /* 0x0000080802057981 */ /* 0x000f68000c1e1900 */
[----:B------:R-:W5:Y:S01]  /*0350*/  LDG.E R4, desc[UR8][R8.64] ;  /* 0x0000000808047981 */ /* 0x000f62000c1e1900 */
[----:B-1----:R-:W-:-:S03]  /*0360*/  IMAD.WIDE R10, R15, 0x4, R8 ;  /* 0x000000040f0a7825 */ /* 0x002fc600078e0208 */
[----:B------:R0:W5:Y:S04]  /*0370*/  LDG.E R7, desc[UR8][R2.64+0xc] ;  /* 0x00000c0802077981 */ /* 0x000168000c1e1900 */
[----:B------:R1:W5:Y:S01]  /*0380*/  LDG.E R6, desc[UR8][R10.64] ;  /* 0x000000080a067981 */ /* 0x000362000c1e1900 */
[----:B------:R-:W-:-:S06]  /*0390*/  IMAD.WIDE R12, R15, 0x4, R10 ;  /* 0x000000040f0c7825 */ /* 0x000fcc00078e020a */
[----:B------:R-:W5:Y:S01]  /*03a0*/  LDG.E R12, desc[UR8][R12.64] ;  /* 0x000000080c0c7981 */ /* 0x000f62000c1e1900 */
[----:B------:R-:W-:Y:S01]  /*03b0*/  I2FP.F32.S32 R17, R17 ;  /* 0x0000001100117245 */ /* 0x000fe20000201400 */
[----:B------:R-:W-:-:S04]  /*03c0*/  UIADD3 UR7, UPT, UPT, UR7, 0x8, URZ ;  /* 0x0000000807077890 */ /* 0x000fc8000fffe0ff */
[----:B------:R-:W-:Y:S01]  /*03d0*/  UISETP.NE.AND UP1, UPT, UR7, URZ, UPT ;  /* 0x000000ff0700728c */ /* 0x000fe2000bf25270 */
[----:B0-----:R-:W-:Y:S02]  /*03e0*/  IADD3 R2, P0, PT, R2, 0x20, RZ ;  /* 0x0000002002027810 */ /* 0x001fe40007f1e0ff */
[----:B------:R-:W-:Y:S02]  /*03f0*/  LEA R18, R15, R18, 0x3 ;  /* 0x000000120f127211 */ /* 0x000fe400078e18ff */
[----:B------:R-:W-:Y:S01]  /*0400*/  IADD3.X R3, PT, PT, RZ, R3, RZ, P0, !PT ;  /* 0x00000003ff037210 */ /* 0x000fe200007fe4ff */
[----:B--2---:R-:W-:-:S06]  /*0410*/  FFMA R17, R20, R19, R17 ;  /* 0x0000001314117223 */ /* 0x004fcc0000000011 */
[----:B------:R-:W0:Y:S02]  /*0420*/  F2I.TRUNC.NTZ R17, R17 ;  /* 0x0000001100117305 */ /* 0x000e24000020f100 */
[----:B0-----:R-:W-:-:S05]  /*0430*/  I2FP.F32.S32 R19, R17 ;  /* 0x0000001100137245 */ /* 0x001fca0000201400 */
[----:B---3--:R-:W-:-:S06]  /*0440*/  FFMA R19, R26, R21, R19 ;  /* 0x000000151a137223 */ /* 0x008fcc0000000013 */
[----:B------:R-:W0:Y:S02]  /*0450*/  F2I.TRUNC.NTZ R19, R19 ;  /* 0x0000001300137305 */ /* 0x000e24000020f100 */
[----:B0-----:R-:W-:-:S05]  /*0460*/  I2FP.F32.S32 R9, R19 ;  /* 0x0000001300097245 */ /* 0x001fca0000201400 */
[----:B----4-:R-:W-:-:S06]  /*0470*/  FFMA R9, R24, R25, R9 ;  /* 0x0000001918097223 */ /* 0x010fcc0000000009 */
[----:B------:R-:W1:Y:S02]  /*0480*/  F2I.TRUNC.NTZ R9, R9 ;  /* 0x0000000900097305 */ /* 0x000e64000020f100 */
[----:B-1----:R-:W-:-:S05]  /*0490*/  I2FP.F32.S32 R11, R9 ;  /* 0x00000009000b7245 */ /* 0x002fca0000201400 */
[----:B-----5:R-:W-:-:S06]  /*04a0*/  FFMA R11, R22, R23, R11 ;  /* 0x00000017160b7223 */ /* 0x020fcc000000000b */
[----:B------:R-:W0:Y:S02]  /*04b0*/  F2I.TRUNC.NTZ R11, R11 ;  /* 0x0000000b000b7305 */ /* 0x000e24000020f100 */
[----:B0-----:R-:W-:-:S05]  /*04c0*/  I2FP.F32.S32 R8, R11 ;  /* 0x0000000b00087245 */ /* 0x001fca0000201400 */
[----:B------:R-:W-:-:S06]  /*04d0*/  FFMA R8, R27, R28, R8 ;  /* 0x0000001c1b087223 */ /* 0x000fcc0000000008 */
        /* <DEDUP_REMOVED lines=8> */
[----:B------:R-:W-:-:S04]  /*0560*/  FFMA R6, R7, R12, R6 ;  /* 0x0000000c07067223 */ /* 0x000fc80000000006 */
[----:B------:R0:W1:Y:S01]  /*0570*/  F2I.TRUNC.NTZ R17, R6 ;  /* 0x0000000600117305 */ /* 0x000062000020f100 */
[----:B------:R-:W-:Y:S05]  /*0580*/  BRA.U UP1, `(.L_x_2) ;  /* 0xfffffffd01247547 */ /* 0x000fea000b83ffff */
.L_x_1:
[----:B------:R-:W-:Y:S05]  /*0590*/  BRA.U !UP0, `(.L_x_3) ;  /* 0x00000005083c7547 */ /* 0x000fea000b800000 */
[----:B------:R-:W-:Y:S02]  /*05a0*/  UISETP.GE.U32.AND UP0, UPT, UR6, 0x4, UPT ;  /* 0x000000040600788c */ /* 0x000fe4000bf06070 */
[----:B------:R-:W-:-:S04]  /*05b0*/  ULOP3.LUT UR7, UR5, 0x3, URZ, 0xc0, !UPT ;  /* 0x0000000305077892 */ /* 0x000fc8000f8ec0ff */
[----:B------:R-:W-:-:S03]  /*05c0*/  UISETP.NE.AND UP1, UPT, UR7, URZ, UPT ;  /* 0x000000ff0700728c */ /* 0x000fc6000bf25270 */
[----:B------:R-:W-:Y:S08]  /*05d0*/  BRA.U !UP0, `(.L_x_4) ;  /* 0x00000001088c7547 */ /* 0x000ff0000b800000 */
[----:B------:R-:W2:Y:S01]  /*05e0*/  LDC.64 R4, c[0x0][0x380] ;  /* 0x0000e000ff047b82 */ /* 0x000ea20000000a00 */
[----:B------:R-:W-:Y:S01]  /*05f0*/  IADD3 R3, PT, PT, R16, UR4, RZ ;  /* 0x0000000410037c10 */ /* 0x000fe2000fffe0ff */
[----:B------:R-:W-:Y:S01]  /*0600*/  IMAD R9, R15, UR4, R0 ;  /* 0x000000040f097c24 */ /* 0x000fe2000f8e0200 */
[----:B------:R-:W3:Y:S05]  /*0610*/  LDCU.64 UR10, c[0x0][0x380] ;  /* 0x00007000ff0a77ac */ /* 0x000eea0008000a00 */
[----:B0-----:R-:W0:Y:S01]  /*0620*/  LDC.64 R6, c[0x0][0x388] ;  /* 0x0000e200ff067b82 */ /* 0x001e220000000a00 */
[----:B--2---:R-:W-:-:S05]  /*0630*/  IMAD.WIDE.U32 R4, R3, 0x4, R4 ;  /* 0x0000000403047825 */ /* 0x004fca00078e0004 */
[----:B------:R2:W4:Y:S01]  /*0640*/  LDG.E R12, desc[UR8][R4.64] ;  /* 0x00000008040c7981 */ /* 0x000522000c1e1900 */
[----:B0-----:R-:W-:-:S05]  /*0650*/  IMAD.WIDE R6, R9, 0x4, R6 ;  /* 0x0000000409067825 */ /* 0x001fca00078e0206 */
[----:B------:R-:W4:Y:S01]  /*0660*/  LDG.E R13, desc[UR8][R6.64] ;  /* 0x00000008060d7981 */ /* 0x000f22000c1e1900 */
[----:B------:R-:W-:-:S04]  /*0670*/  IADD3 R3, P0, PT, R16, UR4, RZ ;  /* 0x0000000410037c10 */ /* 0x000fc8000ff1e0ff */
[----:B------:R-:W-:Y:S02]  /*0680*/  IADD3.X R8, PT, PT, RZ, RZ, RZ, P0, !PT ;  /* 0x000000ffff087210 */ /* 0x000fe400007fe4ff */
[----:B---3--:R-:W-:-:S04]  /*0690*/  LEA R2, P0, R3, UR10, 0x2 ;  /* 0x0000000a03027c11 */ /* 0x008fc8000f8010ff */
[----:B------:R-:W-:Y:S01]  /*06a0*/  LEA.HI.X R3, R3, UR11, R8, 0x2, P0 ;  /* 0x0000000b03037c11 */ /* 0x000fe200080f1408 */
[----:B------:R-:W-:-:S04]  /*06b0*/  IMAD.WIDE R8, R15, 0x4, R6 ;  /* 0x000000040f087825 */ /* 0x000fc800078e0206 */
[----:B------:R-:W3:Y:S04]  /*06c0*/  LDG.E R18, desc[UR8][R2.64+0x4] ;  /* 0x0000040802127981 */ /* 0x000ee8000c1e1900 */
[----:B------:R-:W3:Y:S01]  /*06d0*/  LDG.E R19, desc[UR8][R8.64] ;  /* 0x0000000808137981 */ /* 0x000ee2000c1e1900 */
[----:B------:R-:W-:-:S03]  /*06e0*/  IMAD.WIDE R10, R15, 0x4, R8 ;  /* 0x000000040f0a7825 */ /* 0x000fc600078e0208 */
[----:B------:R-:W5:Y:S04]  /*06f0*/  LDG.E R20, desc[UR8][R2.64+0x8] ;  /* 0x0000080802147981 */ /* 0x000f68000c1e1900 */
[----:B------:R-:W5:Y:S01]  /*0700*/  LDG.E R21, desc[UR8][R10.64] ;  /* 0x000000080a157981 */ /* 0x000f62000c1e1900 */
[----:B--2---:R-:W-:-:S03]  /*0710*/  IMAD.WIDE R4, R15, 0x4, R10 ;  /* 0x000000040f047825 */ /* 0x004fc600078e020a */
[----:B------:R0:W2:Y:S04]  /*0720*/  LDG.E R6, desc[UR8][R2.64+0xc] ;  /* 0x00000c0802067981 */ /* 0x0000a8000c1e1900 */
[----:B------:R-:W2:Y:S01]  /*0730*/  LDG.E R5, desc[UR8][R4.64] ;  /* 0x0000000804057981 */ /* 0x000ea2000c1e1900 */
[----:B-1----:R-:W-:Y:S01]  /*0740*/  I2FP.F32.S32 R17, R17 ;  /* 0x0000001100117245 */ /* 0x002fe20000201400 */
[----:B------:R-:W-:-:S04]  /*0750*/  UIADD3 UR4, UPT, UPT, UR4, 0x4, URZ ;  /* 0x0000000404047890 */ /* 0x000fc8000fffe0ff */
[----:B----4-:R-:W-:-:S06]  /*0760*/  FFMA R12, R12, R13, R17 ;  /* 0x0000000d0c0c7223 */ /* 0x010fcc0000000011 */
[----:B------:R-:W1:Y:S02]  /*0770*/  F2I.TRUNC.NTZ R12, R12 ;  /* 0x0000000c000c7305 */ /* 0x000e64000020f100 */
[----:B-1----:R-:W-:-:S05]  /*0780*/  I2FP.F32.S32 R7, R12 ;  /* 0x0000000c00077245 */ /* 0x002fca0000201400 */
[----:B---3--:R-:W-:-:S06]  /*0790*/  FFMA R7, R18, R19, R7 ;  /* 0x0000001312077223 */ /* 0x008fcc0000000007 */
[----:B------:R-:W1:Y:S02]  /*07a0*/  F2I.TRUNC.NTZ R7, R7 ;  /* 0x0000000700077305 */ /* 0x000e64000020f100 */
[----:B-1----:R-:W-:-:S05]  /*07b0*/  I2FP.F32.S32 R9, R7 ;  /* 0x0000000700097245 */ /* 0x002fca0000201400 */
[----:B-----5:R-:W-:-:S06]  /*07c0*/  FFMA R9, R20, R21, R9 ;  /* 0x0000001514097223 */ /* 0x020fcc0000000009 */
[----:B------:R-:W0:Y:S02]  /*07d0*/  F2I.TRUNC.NTZ R9, R9 ;  /* 0x0000000900097305 */ /* 0x000e24000020f100 */
[----:B0-----:R-:W-:-:S05]  /*07e0*/  I2FP.F32.S32 R3, R9 ;  /* 0x0000000900037245 */ /* 0x001fca0000201400 */
[----:B--2---:R-:W-:-:S04]  /*07f0*/  FFMA R3, R6, R5, R3 ;  /* 0x0000000506037223 */ /* 0x004fc80000000003 */
[----:B------:R2:W3:Y:S03]  /*0800*/  F2I.TRUNC.NTZ R17, R3 ;  /* 0x0000000300117305 */ /* 0x0004e6000020f100 */
.L_x_4:
[----:B------:R-:W-:Y:S05]  /*0810*/  BRA.U !UP1, `(.L_x_3) ;  /* 0x00000001099c7547 */ /* 0x000fea000b800000 */
[----:B------:R-:W-:Y:S02]  /*0820*/  UISETP.NE.AND UP0, UPT, UR7, 0x1, UPT ;  /* 0x000000010700788c */ /* 0x000fe4000bf05270 */
[----:B------:R-:W-:-:S04]  /*0830*/  ULOP3.LUT UR5, UR5, 0x1, URZ, 0xc0, !UPT ;  /* 0x0000000105057892 */ /* 0x000fc8000f8ec0ff */
[----:B------:R-:W-:-:S03]  /*0840*/  UISETP.NE.U32.AND UP1, UPT, UR5, 0x1, UPT ;  /* 0x000000010500788c */ /* 0x000fc6000bf25070 */
[----:B------:R-:W-:Y:S08]  /*0850*/  BRA.U !UP0, `(.L_x_5) ;  /* 0x00000001085c7547 */ /* 0x000ff0000b800000 */
[----:B--2---:R-:W2:Y:S01]  /*0860*/  LDC.64 R2, c[0x0][0x380] ;  /* 0x0000e000ff027b82 */ /* 0x004ea20000000a00 */
[----:B------:R-:W-:Y:S01]  /*0870*/  IADD3 R7, PT, PT, R16, UR4, RZ ;  /* 0x0000000410077c10 */ /* 0x000fe2000fffe0ff */
[----:B------:R-:W-:Y:S01]  /*0880*/  IMAD R9, R15, UR4, R0 ;  /* 0x000000040f097c24 */ /* 0x000fe2000f8e0200 */
[----:B------:R-:W0:Y:S05]  /*0890*/  LDCU.64 UR6, c[0x0][0x380] ;  /* 0x00007000ff0677ac */ /* 0x000e2a0008000a00 */
[----:B------:R-:W4:Y:S01]  /*08a0*/  LDC.64 R4, c[0x0][0x388] ;  /* 0x0000e200ff047b82 */ /* 0x000f220000000a00 */
[----:B--2---:R-:W-:-:S06]  /*08b0*/  IMAD.WIDE.U32 R2, R7, 0x4, R2 ;  /* 0x0000000407027825 */ /* 0x004fcc00078e0002 */
[----:B------:R-:W2:Y:S01]  /*08c0*/  LDG.E R2, desc[UR8][R2.64] ;  /* 0x0000000802027981 */ /* 0x000ea2000c1e1900 */
[----:B----4-:R-:W-:-:S05]  /*08d0*/  IMAD.WIDE R4, R9, 0x4, R4 ;  /* 0x0000000409047825 */ /* 0x010fca00078e0204 */
[----:B------:R-:W2:Y:S01]  /*08e0*/  LDG.E R11, desc[UR8][R4.64] ;  /* 0x00000008040b7981 */ /* 0x000ea2000c1e1900 */
[----:B------:R-:W-:-:S04]  /*08f0*/  IADD3 R7, P0, PT, R16, UR4, RZ ;  /* 0x0000000410077c10 */ /* 0x000fc8000ff1e0ff */
[----:B------:R-:W-:Y:S02]  /*0900*/  IADD3.X R8, PT, PT, RZ, RZ, RZ, P0, !PT ;  /* 0x000000ffff087210 */ /* 0x000fe400007fe4ff */
[----:B0-----:R-:W-:-:S04]  /*0910*/  LEA R6, P0, R7, UR6, 0x2 ;  /* 0x0000000607067c11 */ /* 0x001fc8000f8010ff */
[----:B------:R-:W-:Y:S01]  /*0920*/  LEA.HI.X R7, R7, UR7, R8, 0x2, P0 ;  /* 0x0000000707077c11 */ /* 0x000fe200080f1408 */
[----:B------:R-:W-:-:S04]  /*0930*/  IMAD.WIDE R8, R15, 0x4, R4 ;  /* 0x000000040f087825 */ /* 0x000fc800078e0204 */
[----:B------:R-:W4:Y:S04]  /*0940*/  LDG.E R6, desc[UR8][R6.64+0x4] ;  /* 0x0000040806067981 */ /* 0x000f28000c1e1900 */
[----:B------:R-:W4:Y:S01]  /*0950*/  LDG.E R9, desc[UR8][R8.64] ;  /* 0x0000000808097981 */ /* 0x000f22000c1e1900 */
[----:B-1-3--:R-:W-:Y:S01]  /*0960*/  I2FP.F32.S32 R17, R17 ;  /* 0x0000001100117245 */ /* 0x00afe20000201400 */
[----:B------:R-:W-:-:S04]  /*0970*/  UIADD3 UR4, UPT, UPT, UR4, 0x2, URZ ;  /* 0x0000000204047890 */ /* 0x000fc8000fffe0ff */
[----:B--2---:R-:W-:-:S06]  /*0980*/  FFMA R11, R2, R11, R17 ;  /* 0x0000000b020b7223 */ /* 0x004fcc0000000011 */
[----:B------:R-:W0:Y:S02]  /*0990*/  F2I.TRUNC.NTZ R11, R11 ;  /* 0x0000000b000b7305 */ /* 0x000e24000020f100 */
[----:B0-----:R-:W-:-:S05]  /*09a0*/  I2FP.F32.S32 R3, R11 ;  /* 0x0000000b00037245 */ /* 0x001fca0000201400 */
[----:B----4-:R-:W-:-:S04]  /*09b0*/  FFMA R3, R6, R9, R3 ;  /* 0x0000000906037223 */ /* 0x010fc80000000003 */
[----:B------:R4:W0:Y:S03]  /*09c0*/  F2I.TRUNC.NTZ R17, R3 ;  /* 0x0000000300117305 */ /* 0x000826000020f100 */
.L_x_5:
[----:B------:R-:W-:Y:S05]  /*09d0*/  BRA.U UP1, `(.L_x_3) ;  /* 0x00000001012c7547 */ /* 0x000fea000b800000 */
[----:B--2-4-:R-:W2:Y:S01]  /*09e0*/  LDC.64 R2, c[0x0][0x380] ;  /* 0x0000e000ff027b82 */ /* 0x014ea20000000a00 */
[----:B------:R-:W-:Y:S01]  /*09f0*/  IADD3 R7, PT, PT, R16, UR4, RZ ;  /* 0x0000000410077c10 */ /* 0x000fe2000fffe0ff */
[----:B------:R-:W-:-:S06]  /*0a00*/  IMAD R9, R15, UR4, R0 ;  /* 0x000000040f097c24 */ /* 0x000fcc000f8e0200 */
[----:B------:R-:W4:Y:S01]  /*0a10*/  LDC.64 R4, c[0x0][0x388] ;  /* 0x0000e200ff047b82 */ /* 0x000f220000000a00 */
[----:B--2---:R-:W-:-:S06]  /*0a20*/  IMAD.WIDE.U32 R2, R7, 0x4, R2 ;  /* 0x0000000407027825 */ /* 0x004fcc00078e0002 */
[----:B------:R-:W2:Y:S01]  /*0a30*/  LDG.E R2, desc[UR8][R2.64] ;  /* 0x0000000802027981 */ /* 0x000ea2000c1e1900 */
[----:B----4-:R-:W-:-:S06]  /*0a40*/  IMAD.WIDE R4, R9, 0x4, R4 ;  /* 0x0000000409047825 */ /* 0x010fcc00078e0204 */
[----:B------:R-:W2:Y:S01]  /*0a50*/  LDG.E R5, desc[UR8][R4.64] ;  /* 0x0000000804057981 */ /* 0x000ea2000c1e1900 */
[----:B01-3--:R-:W-:-:S05]  /*0a60*/  I2FP.F32.S32 R17, R17 ;  /* 0x0000001100117245 */ /* 0x00bfca0000201400 */
[----:B--2---:R-:W-:-:S06]  /*0a70*/  FFMA R17, R2, R5, R17 ;  /* 0x0000000502117223 */ /* 0x004fcc0000000011 */
[----:B------:R-:W0:Y:S02]  /*0a80*/  F2I.TRUNC.NTZ R17, R17 ;  /* 0x0000001100117305 */ /* 0x000e24000020f100 */
.L_x_3:
[----:B01-3--:R-:W-:-:S07]  /*0a90*/  I2FP.F32.S32 R17, R17 ;  /* 0x0000001100117245 */ /* 0x00bfce0000201400 */
.L_x_0:
[----:B--2-4-:R-:W0:Y:S01]  /*0aa0*/  LDC.64 R2, c[0x0][0x390] ;  /* 0x0000e400ff027b82 */ /* 0x014e220000000a00 */
[----:B------:R-:W-:-:S04]  /*0ab0*/  IMAD R15, R14, R15, R0 ;  /* 0x0000000f0e0f7224 */ /* 0x000fc800078e0200 */
[----:B0-----:R-:W-:-:S05]  /*0ac0*/  IMAD.WIDE R2, R15, 0x4, R2 ;  /* 0x000000040f027825 */ /* 0x001fca00078e0202 */
[----:B------:R-:W-:Y:S01]  /*0ad0*/  STG.E desc[UR8][R2.64], R17 ;  /* 0x0000001102007986 */ /* 0x000fe2000c101908 */
[----:B------:R-:W-:Y:S05]  /*0ae0*/  EXIT ;  /* 0x000000000000794d */ /* 0x000fea0003800000 */
.L_x_6:
[----:B------:R-:W-:-:S00]  /*0af0*/  BRA `(.L_x_6) ;  /* 0xfffffffc00fc7947 */ /* 0x000fc0000383ffff */
[----:B------:R-:W-:-:S00]  /*0b00*/  NOP ;  /* 0x0000000000007918 */ /* 0x000fc00000000000 */
[----:B------:R-:W-:-:S00]  /*0b10*/  NOP ;  /* 0x0000000000007918 */ /* 0x000fc00000000000 */
[----:B------:R-:W-:-:S00]  /*0b20*/  NOP ;  /* 0x0000000000007918 */ /* 0x000fc00000000000 */
[----:B------:R-:W-:-:S00]  /*0b30*/  NOP ;  /* 0x0000000000007918 */ /* 0x000fc00000000000 */
[----:B------:R-:W-:-:S00]  /*0b40*/  NOP ;  /* 0x0000000000007918 */ /* 0x000fc00000000000 */
[----:B------:R-:W-:-:S00]  /*0b50*/  NOP ;  /* 0x0000000000007918 */ /* 0x000fc00000000000 */
[----:B------:R-:W-:-:S00]  /*0b60*/  NOP ;  /* 0x0000000000007918 */ /* 0x000fc00000000000 */
[----:B------:R-:W-:-:S00]  /*0b70*/  NOP ;  /* 0x0000000000007918 */ /* 0x000fc00000000000 */
.L_x_7:


//--------------------- .nv.shared.reserved.0     --------------------------
	.section	.nv.shared.reserved.0,"aw",@nobits
	.weak		__nv_reservedSMEM_offset_0_alias
	.size		__nv_reservedSMEM_offset_0_alias, 0, 64
	.other		__nv_reservedSMEM_offset_0_alias,@"STO_CUDA_RESERVED_SHARED STV_DEFAULT"
__nv_reservedSMEM_offset_0_alias:
	.zero		0
	.zero		64


//--------------------- .nv.constant0._Z10matrix_mulPfS_S_iii --------------------------
	.section	.nv.constant0._Z10matrix_mulPfS_S_iii,"a",@progbits
	.sectionflags	@""
	.align	4
.nv.constant0._Z10matrix_mulPfS_S_iii:
	.zero		932


//--------------------- SYMBOLS --------------------------

	.type		.nv.reservedSmem.offset0,@object
	.size		.nv.reservedSmem.offset0,0x4
